	.target	sm_80

	.elftype	@"ET_EXEC"


//--------------------- .note.nv.tkinfo           --------------------------
	.section	.note.nv.tkinfo,"",@"SHT_NOTE"
	.sectionflags	@"SHF_NOTE_NV_TKINFO"
	.tkinfo
        /*0018*/ 	.word	0x00000002
        /*0030*/ 	.string	""
        /*0030*/ 	.string	"ptxas"
        /*0030*/ 	.string	"Cuda compilation tools, release 13.0, V13.0.88"
        /*0030*/ 	.string	"Build cuda_13.0.r13.0/compiler.36424714_0"
        /*0030*/ 	.string	"-v  -suppress-debug-info  -lineinfo  -arch sm_80 "



//--------------------- .note.nv.cuinfo           --------------------------
	.section	.note.nv.cuinfo,"",@"SHT_NOTE"
	.sectionflags	@"SHF_NOTE_NV_CUINFO"
        /*0018*/ 	.short	0x0002
        /*001a*/ 	.short	0x0050
        /*001c*/ 	.short	0x0082
	.zero		2


//--------------------- .nv.info                  --------------------------
	.section	.nv.info,"",@"SHT_CUDA_INFO"
	.align	4


	//----- nvinfo : EIATTR_REGCOUNT
	.align		4
        /*0000*/ 	.byte	0x04, 0x2f
        /*0002*/ 	.short	(.L_1 - .L_0)
	.align		4
.L_0:
        /*0004*/ 	.word	index@(matmul_kernel)
        /*0008*/ 	.word	0x00000038


	//----- nvinfo : EIATTR_FRAME_SIZE
	.align		4
.L_1:
        /*000c*/ 	.byte	0x04, 0x11
        /*000e*/ 	.short	(.L_3 - .L_2)
	.align		4
.L_2:
        /*0010*/ 	.word	index@(matmul_kernel)
        /*0014*/ 	.word	0x00000000


	//----- nvinfo : EIATTR_MIN_STACK_SIZE
	.align		4
.L_3:
        /*0018*/ 	.byte	0x04, 0x12
        /*001a*/ 	.short	(.L_5 - .L_4)
	.align		4
.L_4:
        /*001c*/ 	.word	index@(matmul_kernel)
        /*0020*/ 	.word	0x00000000
.L_5:


//--------------------- .nv.info.matmul_kernel    --------------------------
	.section	.nv.info.matmul_kernel,"",@"SHT_CUDA_INFO"
	.sectionflags	@""
	.align	4


	//----- nvinfo : EIATTR_CUDA_API_VERSION
	.align		4
        /*0000*/ 	.byte	0x04, 0x37
        /*0002*/ 	.short	(.L_7 - .L_6)
.L_6:
        /*0004*/ 	.word	0x00000082


	//----- nvinfo : EIATTR_SW2861232_WAR
	.align		4
.L_7:
        /*0008*/ 	.byte	0x01, 0x35
	.zero		2


	//----- nvinfo : EIATTR_PARAM_CBANK
	.align		4
        /*000c*/ 	.byte	0x04, 0x0a
        /*000e*/ 	.short	(.L_9 - .L_8)
	.align		4
.L_8:
        /*0010*/ 	.word	index@(.nv.constant0.matmul_kernel)
        /*0014*/ 	.short	0x0160
        /*0016*/ 	.short	0x0050


	//----- nvinfo : EIATTR_CBANK_PARAM_SIZE
	.align		4
.L_9:
        /*0018*/ 	.byte	0x03, 0x19
        /*001a*/ 	.short	0x0050


	//----- nvinfo : EIATTR_KPARAM_INFO
	.align		4
        /*001c*/ 	.byte	0x04, 0x17
        /*001e*/ 	.short	(.L_11 - .L_10)
.L_10:
        /*0020*/ 	.word	0x00000000
        /*0024*/ 	.short	0x000d
        /*0026*/ 	.short	0x0048
        /*0028*/ 	.byte	0x00, 0xf4, 0x21, 0x00


	//----- nvinfo : EIATTR_KPARAM_INFO
	.align		4
.L_11:
        /*002c*/ 	.byte	0x04, 0x17
        /*002e*/ 	.short	(.L_13 - .L_12)
.L_12:
        /*0030*/ 	.word	0x00000000
        /*0034*/ 	.short	0x000c
        /*0036*/ 	.short	0x0040
        /*0038*/ 	.byte	0x00, 0xf4, 0x21, 0x00


	//----- nvinfo : EIATTR_KPARAM_INFO
	.align		4
.L_13:
        /*003c*/ 	.byte	0x04, 0x17
        /*003e*/ 	.short	(.L_15 - .L_14)
.L_14:
        /*0040*/ 	.word	0x00000000
        /*0044*/ 	.short	0x000b
        /*0046*/ 	.short	0x0038
        /*0048*/ 	.byte	0x00, 0xf0, 0x11, 0x00


	//----- nvinfo : EIATTR_KPARAM_INFO
	.align		4
.L_15:
        /*004c*/ 	.byte	0x04, 0x17
        /*004e*/ 	.short	(.L_17 - .L_16)
.L_16:
        /*0050*/ 	.word	0x00000000
        /*0054*/ 	.short	0x000a
        /*0056*/ 	.short	0x0034
        /*0058*/ 	.byte	0x00, 0xf0, 0x11, 0x00


	//----- nvinfo : EIATTR_KPARAM_INFO
	.align		4
.L_17:
        /*005c*/ 	.byte	0x04, 0x17
        /*005e*/ 	.short	(.L_19 - .L_18)
.L_18:
        /*0060*/ 	.word	0x00000000
        /*0064*/ 	.short	0x0009
        /*0066*/ 	.short	0x0030
        /*0068*/ 	.byte	0x00, 0xf0, 0x11, 0x00


	//----- nvinfo : EIATTR_KPARAM_INFO
	.align		4
.L_19:
        /*006c*/ 	.byte	0x04, 0x17
        /*006e*/ 	.short	(.L_21 - .L_20)
.L_20:
        /*0070*/ 	.word	0x00000000
        /*0074*/ 	.short	0x0008
        /*0076*/ 	.short	0x002c
        /*0078*/ 	.byte	0x00, 0xf0, 0x11, 0x00


	//----- nvinfo : EIATTR_KPARAM_INFO
	.align		4
.L_21:
        /*007c*/ 	.byte	0x04, 0x17
        /*007e*/ 	.short	(.L_23 - .L_22)
.L_22:
        /*0080*/ 	.word	0x00000000
        /*0084*/ 	.short	0x0007
        /*0086*/ 	.short	0x0028
        /*0088*/ 	.byte	0x00, 0xf0, 0x11, 0x00


	//----- nvinfo : EIATTR_KPARAM_INFO
	.align		4
.L_23:
        /*008c*/ 	.byte	0x04, 0x17
        /*008e*/ 	.short	(.L_25 - .L_24)
.L_24:
        /*0090*/ 	.word	0x00000000
        /*0094*/ 	.short	0x0006
        /*0096*/ 	.short	0x0024
        /*0098*/ 	.byte	0x00, 0xf0, 0x11, 0x00


	//----- nvinfo : EIATTR_KPARAM_INFO
	.align		4
.L_25:
        /*009c*/ 	.byte	0x04, 0x17
        /*009e*/ 	.short	(.L_27 - .L_26)
.L_26:
        /*00a0*/ 	.word	0x00000000
        /*00a4*/ 	.short	0x0005
        /*00a6*/ 	.short	0x0020
        /*00a8*/ 	.byte	0x00, 0xf0, 0x11, 0x00


	//----- nvinfo : EIATTR_KPARAM_INFO
	.align		4
.L_27:
        /*00ac*/ 	.byte	0x04, 0x17
        /*00ae*/ 	.short	(.L_29 - .L_28)
.L_28:
        /*00b0*/ 	.word	0x00000000
        /*00b4*/ 	.short	0x0004
        /*00b6*/ 	.short	0x001c
        /*00b8*/ 	.byte	0x00, 0xf0, 0x11, 0x00


	//----- nvinfo : EIATTR_KPARAM_INFO
	.align		4
.L_29:
        /*00bc*/ 	.byte	0x04, 0x17
        /*00be*/ 	.short	(.L_31 - .L_30)
.L_30:
        /*00c0*/ 	.word	0x00000000
        /*00c4*/ 	.short	0x0003
        /*00c6*/ 	.short	0x0018
        /*00c8*/ 	.byte	0x00, 0xf0, 0x11, 0x00


	//----- nvinfo : EIATTR_KPARAM_INFO
	.align		4
.L_31:
        /*00cc*/ 	.byte	0x04, 0x17
        /*00ce*/ 	.short	(.L_33 - .L_32)
.L_32:
        /*00d0*/ 	.word	0x00000000
        /*00d4*/ 	.short	0x0002
        /*00d6*/ 	.short	0x0010
        /*00d8*/ 	.byte	0x00, 0xf4, 0x21, 0x00


	//----- nvinfo : EIATTR_KPARAM_INFO
	.align		4
.L_33:
        /*00dc*/ 	.byte	0x04, 0x17
        /*00de*/ 	.short	(.L_35 - .L_34)
.L_34:
        /*00e0*/ 	.word	0x00000000
        /*00e4*/ 	.short	0x0001
        /*00e6*/ 	.short	0x0008
        /*00e8*/ 	.byte	0x00, 0xf4, 0x21, 0x00


	//----- nvinfo : EIATTR_KPARAM_INFO
	.align		4
.L_35:
        /*00ec*/ 	.byte	0x04, 0x17
        /*00ee*/ 	.short	(.L_37 - .L_36)
.L_36:
        /*00f0*/ 	.word	0x00000000
        /*00f4*/ 	.short	0x0000
        /*00f6*/ 	.short	0x0000
        /*00f8*/ 	.byte	0x00, 0xf4, 0x21, 0x00


	//----- nvinfo : EIATTR_MAXREG_COUNT
	.align		4
.L_37:
        /*00fc*/ 	.byte	0x03, 0x1b
        /*00fe*/ 	.short	0x00ff


	//----- nvinfo : EIATTR_NUM_BARRIERS
	.align		4
        /*0100*/ 	.byte	0x02, 0x4c
        /*0102*/ 	.byte	0x01
	.zero		1


	//----- nvinfo : EIATTR_MERCURY_ISA_VERSION
	.align		4
        /*0104*/ 	.byte	0x03, 0x5f
        /*0106*/ 	.short	0x0000


	//----- nvinfo : EIATTR_EXIT_INSTR_OFFSETS
	.align		4
        /*0108*/ 	.byte	0x04, 0x1c
        /*010a*/ 	.short	(.L_39 - .L_38)


	//   ....[0]....
.L_38:
        /*010c*/ 	.word	0x000014b0


	//   ....[1]....
        /*0110*/ 	.word	0x000014e0


	//----- nvinfo : EIATTR_REQNTID
	.align		4
.L_39:
        /*0114*/ 	.byte	0x04, 0x10
        /*0116*/ 	.short	(.L_41 - .L_40)
.L_40:
        /*0118*/ 	.word	0x00000080
        /*011c*/ 	.word	0x00000001
        /*0120*/ 	.word	0x00000001
.L_41:


//--------------------- .nv.callgraph             --------------------------
	.section	.nv.callgraph,"",@"SHT_CUDA_CALLGRAPH"
	.align	4
	.sectionentsize	8
	.align		4
        /*0000*/ 	.word	0x00000000
	.align		4
        /*0004*/ 	.word	0xffffffff
	.align		4
        /*0008*/ 	.word	0x00000000
	.align		4
        /*000c*/ 	.word	0xfffffffe
	.align		4
        /*0010*/ 	.word	0x00000000
	.align		4
        /*0014*/ 	.word	0xfffffffd
	.align		4
        /*0018*/ 	.word	0x00000000
	.align		4
        /*001c*/ 	.word	0xfffffffc


//--------------------- .nv.rel.action            --------------------------
	.section	.nv.rel.action,"",@"SHT_CUDA_RELOCINFO"
	.align	8
	.sectionentsize	8
        /*0000*/ 	.byte	0x73, 0x00, 0x00, 0x00, 0x00, 0x00, 0x00, 0x00, 0x00, 0x00, 0x00, 0x11, 0x25, 0x00, 0x05, 0x36


//--------------------- .nv.constant0.matmul_kernel --------------------------
	.section	.nv.constant0.matmul_kernel,"a",@progbits
	.sectionflags	@""
	.align	4
.nv.constant0.matmul_kernel:
	.zero		432


//--------------------- .text.matmul_kernel       --------------------------
	.section	.text.matmul_kernel,"ax",@progbits
	.sectioninfo	@"SHI_REGISTERS=56"
	.align	128
        .global         matmul_kernel
        .type           matmul_kernel,@function
        .size           matmul_kernel,(.L_x_3 - matmul_kernel)
        .other          matmul_kernel,@"STO_CUDA_ENTRY STV_DEFAULT"
matmul_kernel:
.text.matmul_kernel:
[----:B------:R-:W-:Y:S02]  /*0000*/  IMAD.MOV.U32 R1, RZ, RZ, c[0x0][0x28] ;  /* 0x00000a00ff017624 */ /* 0x000fe400078e00ff */
[----:B------:R-:W-:Y:S01]  /*0010*/  IMAD.MOV.U32 R6, RZ, RZ, 0xf ;  /* 0x0000000fff067424 */ /* 0x000fe200078e00ff */
[----:B------:R-:W0:Y:S01]  /*0020*/  S2R R5, SR_CTAID.X ;  /* 0x0000000000057919 */ /* 0x000e220000002500 */
[----:B------:R-:W-:Y:S01]  /*0030*/  IMAD.MOV.U32 R35, RZ, RZ, c[0x0][0x180] ;  /* 0x00006000ff237624 */ /* 0x000fe200078e00ff */
[----:B------:R-:W-:Y:S02]  /*0040*/  ULDC.64 UR6, c[0x0][0x118] ;  /* 0x0000460000067ab9 */ /* 0x000fe40000000a00 */
[----:B------:R-:W-:Y:S02]  /*0050*/  IADD3 R0, R6, c[0x0][0x17c], RZ ;  /* 0x00005f0006007a10 */ /* 0x000fe40007ffe0ff */
[----:B------:R-:W-:Y:S02]  /*0060*/  IADD3 R35, R35, 0x1f, RZ ;  /* 0x0000001f23237810 */ /* 0x000fe40007ffe0ff */
[----:B------:R-:W-:-:S04]  /*0070*/  SHF.R.S32.HI R3, RZ, 0x1f, R0 ;  /* 0x0000001fff037819 */ /* 0x000fc80000011400 */
[----:B------:R-:W-:-:S04]  /*0080*/  LEA.HI R3, R3, R0, RZ, 0x4 ;  /* 0x0000000003037211 */ /* 0x000fc800078f20ff */
[----:B------:R-:W-:-:S05]  /*0090*/  SHF.R.S32.HI R3, RZ, 0x4, R3 ;  /* 0x00000004ff037819 */ /* 0x000fca0000011403 */
[----:B------:R-:W-:Y:S01]  /*00a0*/  IMAD.SHL.U32 R4, R3, 0x8, RZ ;  /* 0x0000000803047824 */ /* 0x000fe200078e00ff */
[----:B0-----:R-:W-:-:S04]  /*00b0*/  IABS R10, R5 ;  /* 0x00000005000a7213 */ /* 0x001fc80000000000 */
[-C--:B------:R-:W-:Y:S02]  /*00c0*/  IABS R7, R4.reuse ;  /* 0x0000000400077213 */ /* 0x080fe40000000000 */
[----:B------:R-:W-:Y:S02]  /*00d0*/  IABS R11, R4 ;  /* 0x00000004000b7213 */ /* 0x000fe40000000000 */
[----:B------:R-:W0:Y:S08]  /*00e0*/  I2F.RP R0, R7 ;  /* 0x0000000700007306 */ /* 0x000e300000209400 */
[----:B0-----:R-:W0:Y:S02]  /*00f0*/  MUFU.RCP R0, R0 ;  /* 0x0000000000007308 */ /* 0x001e240000001000 */
[----:B0-----:R-:W-:Y:S01]  /*0100*/  IADD3 R2, R0, 0xffffffe, RZ ;  /* 0x0ffffffe00027810 */ /* 0x001fe20007ffe0ff */
[----:B------:R-:W-:-:S05]  /*0110*/  IMAD.MOV R0, RZ, RZ, -R11 ;  /* 0x000000ffff007224 */ /* 0x000fca00078e0a0b */
[----:B------:R0:W1:Y:S02]  /*0120*/  F2I.FTZ.U32.TRUNC.NTZ R3, R2 ;  /* 0x0000000200037305 */ /* 0x000064000021f000 */
[----:B0-----:R-:W-:Y:S02]  /*0130*/  IMAD.MOV.U32 R2, RZ, RZ, RZ ;  /* 0x000000ffff027224 */ /* 0x001fe400078e00ff */
[----:B-1----:R-:W-:-:S04]  /*0140*/  IMAD.MOV R8, RZ, RZ, -R3 ;  /* 0x000000ffff087224 */ /* 0x002fc800078e0a03 */
[----:B------:R-:W-:Y:S02]  /*0150*/  IMAD R9, R8, R7, RZ ;  /* 0x0000000708097224 */ /* 0x000fe400078e02ff */
[----:B------:R-:W-:Y:S02]  /*0160*/  IMAD.MOV.U32 R8, RZ, RZ, R10 ;  /* 0x000000ffff087224 */ /* 0x000fe400078e000a */
[----:B------:R-:W-:-:S06]  /*0170*/  IMAD.HI.U32 R3, R3, R9, R2 ;  /* 0x0000000903037227 */ /* 0x000fcc00078e0002 */
[----:B------:R-:W-:-:S04]  /*0180*/  IMAD.HI.U32 R3, R3, R8, RZ ;  /* 0x0000000803037227 */ /* 0x000fc800078e00ff */
[----:B------:R-:W-:-:S05]  /*0190*/  IMAD R0, R3, R0, R8 ;  /* 0x0000000003007224 */ /* 0x000fca00078e0208 */
[----:B------:R-:W-:-:S13]  /*01a0*/  ISETP.GT.U32.AND P1, PT, R7, R0, PT ;  /* 0x000000000700720c */ /* 0x000fda0003f24070 */
[----:B------:R-:W-:Y:S01]  /*01b0*/  @!P1 IMAD.IADD R0, R0, 0x1, -R7 ;  /* 0x0000000100009824 */ /* 0x000fe200078e0a07 */
[----:B------:R-:W-:Y:S02]  /*01c0*/  @!P1 IADD3 R3, R3, 0x1, RZ ;  /* 0x0000000103039810 */ /* 0x000fe40007ffe0ff */
[----:B------:R-:W-:Y:S02]  /*01d0*/  ISETP.NE.AND P1, PT, R4, RZ, PT ;  /* 0x000000ff0400720c */ /* 0x000fe40003f25270 */
[----:B------:R-:W-:Y:S02]  /*01e0*/  ISETP.GE.U32.AND P0, PT, R0, R7, PT ;  /* 0x000000070000720c */ /* 0x000fe40003f06070 */
[----:B------:R-:W-:-:S04]  /*01f0*/  LOP3.LUT R0, R5, R4, RZ, 0x3c, !PT ;  /* 0x0000000405007212 */ /* 0x000fc800078e3cff */
[----:B------:R-:W-:Y:S02]  /*0200*/  ISETP.GE.AND P2, PT, R0, RZ, PT ;  /* 0x000000ff0000720c */ /* 0x000fe40003f46270 */
[----:B------:R-:W-:-:S05]  /*0210*/  IADD3 R0, R6, c[0x0][0x178], RZ ;  /* 0x00005e0006007a10 */ /* 0x000fca0007ffe0ff */
[----:B------:R-:W-:-:S05]  /*0220*/  @P0 IADD3 R3, R3, 0x1, RZ ;  /* 0x0000000103030810 */ /* 0x000fca0007ffe0ff */
[----:B------:R-:W-:Y:S01]  /*0230*/  IMAD.MOV.U32 R2, RZ, RZ, R3 ;  /* 0x000000ffff027224 */ /* 0x000fe200078e0003 */
[----:B------:R-:W-:-:S03]  /*0240*/  SHF.R.S32.HI R3, RZ, 0x1f, R0 ;  /* 0x0000001fff037819 */ /* 0x000fc60000011400 */
[----:B------:R-:W-:Y:S01]  /*0250*/  @!P2 IMAD.MOV R2, RZ, RZ, -R2 ;  /* 0x000000ffff02a224 */ /* 0x000fe200078e0a02 */
[----:B------:R-:W-:Y:S02]  /*0260*/  @!P1 LOP3.LUT R2, RZ, R4, RZ, 0x33, !PT ;  /* 0x00000004ff029212 */ /* 0x000fe400078e33ff */
[----:B------:R-:W-:-:S03]  /*0270*/  LEA.HI R3, R3, R0, RZ, 0x4 ;  /* 0x0000000003037211 */ /* 0x000fc600078f20ff */
[----:B------:R-:W-:Y:S02]  /*0280*/  IMAD.SHL.U32 R6, R2, 0x8, RZ ;  /* 0x0000000802067824 */ /* 0x000fe400078e00ff */
[----:B------:R-:W-:-:S03]  /*0290*/  IMAD.MOV R2, RZ, RZ, -R2 ;  /* 0x000000ffff027224 */ /* 0x000fc600078e0a02 */
[----:B------:R-:W-:Y:S01]  /*02a0*/  LEA.HI.SX32 R3, R3, -R6, 0x1c ;  /* 0x8000000603037211 */ /* 0x000fe200078fe2ff */
[----:B------:R-:W-:-:S03]  /*02b0*/  IMAD R4, R4, R2, R5 ;  /* 0x0000000204047224 */ /* 0x000fc600078e0205 */
[----:B------:R-:W-:Y:S02]  /*02c0*/  IMNMX R11, R3, 0x8, PT ;  /* 0x00000008030b7817 */ /* 0x000fe40003800200 */
[----:B------:R-:W-:Y:S02]  /*02d0*/  IABS R9, R4 ;  /* 0x0000000400097213 */ /* 0x000fe40000000000 */
[----:B------:R-:W-:-:S04]  /*02e0*/  IABS R7, R11 ;  /* 0x0000000b00077213 */ /* 0x000fc80000000000 */
[----:B------:R-:W0:Y:S08]  /*02f0*/  I2F.RP R0, R7 ;  /* 0x0000000700007306 */ /* 0x000e300000209400 */
[----:B0-----:R-:W0:Y:S02]  /*0300*/  MUFU.RCP R0, R0 ;  /* 0x0000000000007308 */ /* 0x001e240000001000 */
[----:B0-----:R-:W-:-:S06]  /*0310*/  IADD3 R3, R0, 0xffffffe, RZ ;  /* 0x0ffffffe00037810 */ /* 0x001fcc0007ffe0ff */
[----:B------:R-:W0:Y:S02]  /*0320*/  F2I.FTZ.U32.TRUNC.NTZ R3, R3 ;  /* 0x0000000300037305 */ /* 0x000e24000021f000 */
[----:B0-----:R-:W-:-:S04]  /*0330*/  IMAD.MOV R8, RZ, RZ, -R3 ;  /* 0x000000ffff087224 */ /* 0x001fc800078e0a03 */
[----:B------:R-:W-:Y:S01]  /*0340*/  IMAD.MOV.U32 R2, RZ, RZ, R8 ;  /* 0x000000ffff027224 */ /* 0x000fe200078e0008 */
[----:B------:R-:W-:-:S03]  /*0350*/  IABS R8, R11 ;  /* 0x0000000b00087213 */ /* 0x000fc60000000000 */
[----:B------:R-:W-:Y:S02]  /*0360*/  IMAD R5, R2, R7, RZ ;  /* 0x0000000702057224 */ /* 0x000fe400078e02ff */
[----:B------:R-:W-:Y:S02]  /*0370*/  IMAD.MOV.U32 R2, RZ, RZ, RZ ;  /* 0x000000ffff027224 */ /* 0x000fe400078e00ff */
[----:B------:R-:W-:Y:S02]  /*0380*/  IMAD.MOV R0, RZ, RZ, -R8 ;  /* 0x000000ffff007224 */ /* 0x000fe400078e0a08 */
        /* <DEDUP_REMOVED lines=10> */
[----:B------:R-:W0:Y:S05]  /*0430*/  S2R R0, SR_TID.X ;  /* 0x0000000000007919 */ /* 0x000e2a0000002100 */
[----:B------:R-:W-:Y:S02]  /*0440*/  @P0 IADD3 R2, R2, 0x1, RZ ;  /* 0x0000000102020810 */ /* 0x000fe40007ffe0ff */
[----:B------:R-:W-:-:S03]  /*0450*/  ISETP.GT.AND P0, PT, R35, 0x1f, PT ;  /* 0x0000001f2300780c */ /* 0x000fc60003f04270 */
[----:B------:R-:W-:-:S04]  /*0460*/  IMAD.MOV.U32 R8, RZ, RZ, R2 ;  /* 0x000000ffff087224 */ /* 0x000fc800078e0002 */
[----:B------:R-:W-:Y:S01]  /*0470*/  @!P2 IMAD.MOV R8, RZ, RZ, -R8 ;  /* 0x000000ffff08a224 */ /* 0x000fe200078e0a08 */
[----:B------:R-:W-:-:S05]  /*0480*/  @!P1 LOP3.LUT R8, RZ, R11, RZ, 0x33, !PT ;  /* 0x0000000bff089212 */ /* 0x000fca00078e33ff */
[----:B------:R-:W-:Y:S01]  /*0490*/  IMAD.MOV R2, RZ, RZ, -R8 ;  /* 0x000000ffff027224 */ /* 0x000fe200078e0a08 */
[----:B------:R-:W-:Y:S01]  /*04a0*/  @!P0 PRMT R16, RZ, 0x7610, R16 ;  /* 0x00007610ff108816 */ /* 0x000fe20000000010 */
[----:B------:R-:W-:Y:S01]  /*04b0*/  IMAD.SHL.U32 R8, R8, 0x10, RZ ;  /* 0x0000001008087824 */ /* 0x000fe200078e00ff */
[----:B------:R-:W-:Y:S01]  /*04c0*/  @!P0 PRMT R18, RZ, 0x7610, R18 ;  /* 0x00007610ff128816 */ /* 0x000fe20000000012 */
[----:B------:R-:W-:Y:S01]  /*04d0*/  IMAD R2, R11, R2, R4 ;  /* 0x000000020b027224 */ /* 0x000fe200078e0204 */
[C---:B0-----:R-:W-:Y:S01]  /*04e0*/  LOP3.LUT R3, R0.reuse, 0xf, RZ, 0xc0, !PT ;  /* 0x0000000f00037812 */ /* 0x041fe200078ec0ff */
[----:B------:R-:W-:Y:S01]  /*04f0*/  @!P0 IMAD.SHL.U32 R7, R0, 0x20, RZ ;  /* 0x0000002000078824 */ /* 0x000fe200078e00ff */
[----:B------:R-:W-:Y:S01]  /*0500*/  SHF.R.U32.HI R5, RZ, 0x4, R0 ;  /* 0x00000004ff057819 */ /* 0x000fe20000011600 */
[----:B------:R-:W-:Y:S01]  /*0510*/  IMAD.IADD R2, R6, 0x1, R2 ;  /* 0x0000000106027824 */ /* 0x000fe200078e0202 */
[C---:B------:R-:W-:Y:S01]  /*0520*/  LOP3.LUT R4, R0.reuse, 0x1f, RZ, 0xc0, !PT ;  /* 0x0000001f00047812 */ /* 0x040fe200078ec0ff */
[----:B------:R-:W-:Y:S01]  /*0530*/  @!P0 IMAD.SHL.U32 R6, R0, 0x10, RZ ;  /* 0x0000001000068824 */ /* 0x000fe200078e00ff */
[----:B------:R-:W-:Y:S01]  /*0540*/  SGXT.U32 R5, R5, 0x3 ;  /* 0x000000030505781a */ /* 0x000fe20000000000 */
[----:B------:R-:W-:Y:S01]  /*0550*/  IMAD R2, R2, 0x10, R3 ;  /* 0x0000001002027824 */ /* 0x000fe200078e0203 */
[----:B------:R-:W-:-:S02]  /*0560*/  SHF.R.U32.HI R3, RZ, 0x4, R0 ;  /* 0x00000004ff037819 */ /* 0x000fc40000011600 */
[----:B------:R-:W-:Y:S02]  /*0570*/  @!P0 PRMT R16, R16, 0x5410, RZ ;  /* 0x0000541010108816 */ /* 0x000fe400000000ff */
[----:B------:R-:W-:Y:S02]  /*0580*/  @!P0 PRMT R18, R18, 0x5410, RZ ;  /* 0x0000541012128816 */ /* 0x000fe400000000ff */
[----:B------:R-:W-:Y:S01]  /*0590*/  @!P0 LOP3.LUT R7, R7, 0x60, RZ, 0xc0, !PT ;  /* 0x0000006007078812 */ /* 0x000fe200078ec0ff */
[----:B------:R-:W-:Y:S05]  /*05a0*/  @!P0 BRA `(.L_x_0) ;  /* 0x00000d0000008947 */ /* 0x000fea0003800000 */
[----:B------:R-:W-:Y:S01]  /*05b0*/  IABS R13, c[0x0][0x17c] ;  /* 0x00005f00000d7a13 */ /* 0x000fe20000000000 */
[----:B------:R-:W-:Y:S01]  /*05c0*/  IMAD R39, R5, c[0x0][0x188], RZ ;  /* 0x0000620005277a24 */ /* 0x000fe200078e02ff */
[----:B------:R-:W-:Y:S01]  /*05d0*/  IABS R15, c[0x0][0x178] ;  /* 0x00005e00000f7a13 */ /* 0x000fe20000000000 */
[----:B------:R-:W-:Y:S01]  /*05e0*/  IMAD.MOV.U32 R37, RZ, RZ, c[0x0][0x18c] ;  /* 0x00006300ff257624 */ /* 0x000fe200078e00ff */
[----:B------:R-:W0:Y:S01]  /*05f0*/  I2F.RP R12, R13 ;  /* 0x0000000d000c7306 */ /* 0x000e220000209400 */
[----:B------:R-:W-:Y:S01]  /*0600*/  LOP3.LUT R9, R0, 0x60, RZ, 0xc0, !PT ;  /* 0x0000006000097812 */ /* 0x000fe200078ec0ff */
[----:B------:R-:W-:Y:S01]  /*0610*/  IMAD.MOV.U32 R36, RZ, RZ, c[0x0][0x188] ;  /* 0x00006200ff247624 */ /* 0x000fe200078e00ff */
[----:B------:R-:W-:Y:S01]  /*0620*/  IABS R21, R2 ;  /* 0x0000000200157213 */ /* 0x000fe20000000000 */
[----:B------:R-:W-:Y:S01]  /*0630*/  IMAD R33, R4, c[0x0][0x18c], RZ ;  /* 0x0000630004217a24 */ /* 0x000fe200078e02ff */
[----:B------:R-:W-:Y:S01]  /*0640*/  LEA.HI R14, R9, R8, RZ, 0x1b ;  /* 0x00000008090e7211 */ /* 0x000fe200078fd8ff */
[----:B------:R-:W-:Y:S01]  /*0650*/  IMAD.SHL.U32 R37, R37, 0x20, RZ ;  /* 0x0000002025257824 */ /* 0x000fe200078e00ff */
[----:B------:R-:W-:Y:S01]  /*0660*/  LOP3.LUT R25, R5, 0x10, RZ, 0xfc, !PT ;  /* 0x0000001005197812 */ /* 0x000fe200078efcff */
[----:B------:R-:W1:Y:S01]  /*0670*/  I2F.RP R17, R15 ;  /* 0x0000000f00117306 */ /* 0x000e620000209400 */
[----:B------:R-:W-:Y:S01]  /*0680*/  IADD3 R16, R14, 0xc, RZ ;  /* 0x0000000c0e107810 */ /* 0x000fe20007ffe0ff */
[----:B------:R-:W-:Y:S01]  /*0690*/  IMAD.SHL.U32 R36, R36, 0x20, RZ ;  /* 0x0000002024247824 */ /* 0x000fe200078e00ff */
[----:B------:R-:W-:Y:S01]  /*06a0*/  IABS R28, R14 ;  /* 0x0000000e001c7213 */ /* 0x000fe20000000000 */
[----:B------:R-:W-:Y:S01]  /*06b0*/  IMAD R44, R25, c[0x0][0x188], RZ ;  /* 0x00006200192c7a24 */ /* 0x000fe200078e02ff */
[----:B------:R-:W-:Y:S01]  /*06c0*/  IABS R20, R16 ;  /* 0x0000001000147213 */ /* 0x000fe20000000000 */
[----:B------:R-:W-:Y:S01]  /*06d0*/  ULDC UR4, c[0x0][0x180] ;  /* 0x0000600000047ab9 */ /* 0x000fe20000000800 */
[----:B------:R-:W-:Y:S01]  /*06e0*/  ISETP.GE.AND P0, PT, R16, RZ, PT ;  /* 0x000000ff1000720c */ /* 0x000fe20003f06270 */
[----:B0-----:R-:W0:Y:S01]  /*06f0*/  MUFU.RCP R12, R12 ;  /* 0x0000000c000c7308 */ /* 0x001e220000001000 */
[----:B------:R-:W-:-:S02]  /*0700*/  ISETP.GE.AND P1, PT, R14, RZ, PT ;  /* 0x000000ff0e00720c */ /* 0x000fc40003f26270 */
[----:B------:R-:W-:Y:S02]  /*0710*/  SHF.R.S32.HI R16, RZ, 0x2, R0 ;  /* 0x00000002ff107819 */ /* 0x000fe40000011400 */
[----:B------:R-:W-:Y:S02]  /*0720*/  LOP3.LUT R32, R5, 0x8, RZ, 0xfc, !PT ;  /* 0x0000000805207812 */ /* 0x000fe400078efcff */
[----:B------:R-:W-:Y:S01]  /*0730*/  SGXT R16, R16, 0x1 ;  /* 0x000000011010781a */ /* 0x000fe20000000200 */
[----:B-1----:R-:W1:Y:S02]  /*0740*/  MUFU.RCP R17, R17 ;  /* 0x0000001100117308 */ /* 0x002e640000001000 */
[----:B------:R-:W-:Y:S01]  /*0750*/  IMAD R45, R32, c[0x0][0x188], RZ ;  /* 0x00006200202d7a24 */ /* 0x000fe200078e02ff */
[----:B0-----:R-:W-:-:S05]  /*0760*/  IADD3 R10, R12, 0xffffffe, RZ ;  /* 0x0ffffffe0c0a7810 */ /* 0x001fca0007ffe0ff */
[----:B------:R0:W2:Y:S01]  /*0770*/  F2I.FTZ.U32.TRUNC.NTZ R11, R10 ;  /* 0x0000000a000b7305 */ /* 0x0000a2000021f000 */
[----:B-1----:R-:W-:Y:S01]  /*0780*/  IADD3 R7, R17, 0xffffffe, RZ ;  /* 0x0ffffffe11077810 */ /* 0x002fe20007ffe0ff */
[----:B0-----:R-:W-:-:S06]  /*0790*/  IMAD.MOV.U32 R10, RZ, RZ, RZ ;  /* 0x000000ffff0a7224 */ /* 0x001fcc00078e00ff */
[----:B------:R-:W0:Y:S01]  /*07a0*/  F2I.FTZ.U32.TRUNC.NTZ R7, R7 ;  /* 0x0000000700077305 */ /* 0x000e22000021f000 */
[----:B--2---:R-:W-:-:S04]  /*07b0*/  IMAD.MOV R6, RZ, RZ, -R11 ;  /* 0x000000ffff067224 */ /* 0x004fc800078e0a0b */
[----:B------:R-:W-:Y:S01]  /*07c0*/  IMAD R9, R6, R13, RZ ;  /* 0x0000000d06097224 */ /* 0x000fe200078e02ff */
[----:B------:R-:W-:-:S03]  /*07d0*/  SHF.R.S32.HI R6, RZ, 0x1f, R35 ;  /* 0x0000001fff067819 */ /* 0x000fc60000011423 */
[----:B------:R-:W-:Y:S01]  /*07e0*/  IMAD.HI.U32 R9, R11, R9, R10 ;  /* 0x000000090b097227 */ /* 0x000fe200078e000a */
[C---:B------:R-:W-:Y:S02]  /*07f0*/  IADD3 R11, R14.reuse, 0x8, RZ ;  /* 0x000000080e0b7810 */ /* 0x040fe40007ffe0ff */
[----:B------:R-:W-:Y:S01]  /*0800*/  IADD3 R10, R14, 0x4, RZ ;  /* 0x000000040e0a7810 */ /* 0x000fe20007ffe0ff */
[----:B0-----:R-:W-:Y:S01]  /*0810*/  IMAD.MOV R18, RZ, RZ, -R7 ;  /* 0x000000ffff127224 */ /* 0x001fe200078e0a07 */
[----:B------:R-:W-:Y:S01]  /*0820*/  IABS R22, R11 ;  /* 0x0000000b00167213 */ /* 0x000fe20000000000 */
[C---:B------:R-:W-:Y:S01]  /*0830*/  IMAD.HI.U32 R12, R9.reuse, R20, RZ ;  /* 0x00000014090c7227 */ /* 0x040fe200078e00ff */
[----:B------:R-:W-:Y:S02]  /*0840*/  IABS R24, R10 ;  /* 0x0000000a00187213 */ /* 0x000fe40000000000 */
[----:B------:R-:W-:Y:S01]  /*0850*/  LEA.HI R35, R6, R35, RZ, 0x5 ;  /* 0x0000002306237211 */ /* 0x000fe200078f28ff */
[----:B------:R-:W-:Y:S01]  /*0860*/  IMAD R19, R18, R15, RZ ;  /* 0x0000000f12137224 */ /* 0x000fe200078e02ff */
[----:B------:R-:W-:Y:S01]  /*0870*/  SHF.R.S32.HI R14, RZ, 0x6, R0 ;  /* 0x00000006ff0e7819 */ /* 0x000fe20000011400 */
[----:B------:R-:W-:Y:S01]  /*0880*/  IMAD.HI.U32 R17, R9, R22, RZ ;  /* 0x0000001609117227 */ /* 0x000fe200078e00ff */
[----:B------:R-:W-:-:S02]  /*0890*/  SHF.R.S32.HI R35, RZ, 0x5, R35 ;  /* 0x00000005ff237819 */ /* 0x000fc40000011423 */
[----:B------:R-:W-:Y:S01]  /*08a0*/  SGXT R14, R14, 0x1 ;  /* 0x000000010e0e781a */ /* 0x000fe20000000200 */
[----:B------:R-:W-:Y:S02]  /*08b0*/  IMAD.MOV.U32 R6, RZ, RZ, RZ ;  /* 0x000000ffff067224 */ /* 0x000fe400078e00ff */
[----:B------:R-:W-:Y:S01]  /*08c0*/  IMAD.HI.U32 R18, R9, R24, RZ ;  /* 0x0000001809127227 */ /* 0x000fe200078e00ff */
[----:B------:R-:W-:-:S03]  /*08d0*/  LOP3.LUT R14, R14, 0x90, RZ, 0xc0, !PT ;  /* 0x000000900e0e7812 */ /* 0x000fc600078ec0ff */
[----:B------:R-:W-:Y:S02]  /*08e0*/  IMAD.MOV R12, RZ, RZ, -R12 ;  /* 0x000000ffff0c7224 */ /* 0x000fe400078e0a0c */
[----:B------:R-:W-:-:S04]  /*08f0*/  IMAD.HI.U32 R6, R7, R19, R6 ;  /* 0x0000001307067227 */ /* 0x000fc800078e0006 */
[----:B------:R-:W-:Y:S02]  /*0900*/  IMAD.MOV R17, RZ, RZ, -R17 ;  /* 0x000000ffff117224 */ /* 0x000fe400078e0a11 */
[----:B------:R-:W-:Y:S02]  /*0910*/  IMAD.MOV R7, RZ, RZ, -R18 ;  /* 0x000000ffff077224 */ /* 0x000fe400078e0a12 */
[C---:B------:R-:W-:Y:S02]  /*0920*/  IMAD R18, R13.reuse, R12, R20 ;  /* 0x0000000c0d127224 */ /* 0x040fe400078e0214 */
[C---:B------:R-:W-:Y:S02]  /*0930*/  IMAD R20, R13.reuse, R17, R22 ;  /* 0x000000110d147224 */ /* 0x040fe400078e0216 */
[C---:B------:R-:W-:Y:S01]  /*0940*/  IMAD R22, R13.reuse, R7, R24 ;  /* 0x000000070d167224 */ /* 0x040fe200078e0218 */
[C---:B------:R-:W-:Y:S01]  /*0950*/  ISETP.GT.U32.AND P6, PT, R13.reuse, R18, PT ;  /* 0x000000120d00720c */ /* 0x040fe20003fc4070 */
[C---:B------:R-:W-:Y:S01]  /*0960*/  IMAD.SHL.U32 R17, R0.reuse, 0x2, RZ ;  /* 0x0000000200117824 */ /* 0x040fe200078e00ff */
[C---:B------:R-:W-:Y:S01]  /*0970*/  ISETP.GT.U32.AND P4, PT, R13.reuse, R20, PT ;  /* 0x000000140d00720c */ /* 0x040fe20003f84070 */
[----:B------:R-:W-:Y:S01]  /*0980*/  IMAD.SHL.U32 R24, R0, 0x8, RZ ;  /* 0x0000000800187824 */ /* 0x000fe200078e00ff */
[----:B------:R-:W-:Y:S01]  /*0990*/  ISETP.GT.U32.AND P5, PT, R13, R22, PT ;  /* 0x000000160d00720c */ /* 0x000fe20003fa4070 */
[----:B------:R-:W-:-:S03]  /*09a0*/  IMAD.HI.U32 R9, R9, R28, RZ ;  /* 0x0000001c09097227 */ /* 0x000fc600078e00ff */
[----:B------:R-:W-:Y:S01]  /*09b0*/  LOP3.LUT R19, R24, 0x30, R17, 0x48, !PT ;  /* 0x0000003018137812 */ /* 0x000fe200078e4811 */
[----:B------:R-:W-:Y:S02]  /*09c0*/  IMAD.MOV R24, RZ, RZ, -R9 ;  /* 0x000000ffff187224 */ /* 0x000fe400078e0a09 */
[----:B------:R-:W-:-:S04]  /*09d0*/  IMAD.HI.U32 R7, R6, R21, RZ ;  /* 0x0000001506077227 */ /* 0x000fc800078e00ff */
[C---:B------:R-:W-:Y:S02]  /*09e0*/  IMAD R24, R13.reuse, R24, R28 ;  /* 0x000000180d187224 */ /* 0x040fe400078e021c */
[--C-:B------:R-:W-:Y:S02]  /*09f0*/  @!P6 IMAD.IADD R18, R18, 0x1, -R13.reuse ;  /* 0x000000011212e824 */ /* 0x100fe400078e0a0d */
[----:B------:R-:W-:Y:S01]  /*0a00*/  @!P4 IMAD.IADD R20, R20, 0x1, -R13 ;  /* 0x000000011414c824 */ /* 0x000fe200078e0a0d */
[C---:B------:R-:W-:Y:S01]  /*0a10*/  ISETP.GT.U32.AND P2, PT, R13.reuse, R24, PT ;  /* 0x000000180d00720c */ /* 0x040fe20003f44070 */
[----:B------:R-:W-:Y:S01]  /*0a20*/  IMAD.SHL.U32 R12, R0, 0x40, RZ ;  /* 0x00000040000c7824 */ /* 0x000fe200078e00ff */
[C---:B------:R-:W-:Y:S01]  /*0a30*/  ISETP.GT.U32.AND P6, PT, R13.reuse, R18, PT ;  /* 0x000000120d00720c */ /* 0x040fe20003fc4070 */
[----:B------:R-:W-:Y:S02]  /*0a40*/  IMAD.MOV R30, RZ, RZ, -R7 ;  /* 0x000000ffff1e7224 */ /* 0x000fe400078e0a07 */
[----:B------:R-:W-:Y:S01]  /*0a50*/  @!P5 IMAD.IADD R22, R22, 0x1, -R13 ;  /* 0x000000011616d824 */ /* 0x000fe200078e0a0d */
[----:B------:R-:W-:Y:S01]  /*0a60*/  ISETP.GT.U32.AND P5, PT, R13, R20, PT ;  /* 0x000000140d00720c */ /* 0x000fe20003fa4070 */
[----:B------:R-:W-:Y:S01]  /*0a70*/  IMAD.SHL.U32 R7, R0, 0x20, RZ ;  /* 0x0000002000077824 */ /* 0x000fe200078e00ff */
[----:B------:R-:W-:Y:S01]  /*0a80*/  LOP3.LUT R9, R12, 0x1c0, RZ, 0xc0, !PT ;  /* 0x000001c00c097812 */ /* 0x000fe200078ec0ff */
[----:B------:R-:W-:-:S02]  /*0a90*/  IMAD R12, R15, R30, R21 ;  /* 0x0000001e0f0c7224 */ /* 0x000fc400078e0215 */
[----:B------:R-:W-:Y:S01]  /*0aa0*/  IMAD.SHL.U32 R6, R0, 0x10, RZ ;  /* 0x0000001000067824 */ /* 0x000fe200078e00ff */
[----:B------:R-:W-:Y:S01]  /*0ab0*/  LOP3.LUT R7, R7, 0x60, RZ, 0xc0, !PT ;  /* 0x0000006007077812 */ /* 0x000fe200078ec0ff */
[--C-:B------:R-:W-:Y:S01]  /*0ac0*/  @!P2 IMAD.IADD R24, R24, 0x1, -R13.reuse ;  /* 0x000000011818a824 */ /* 0x100fe200078e0a0d */
[----:B------:R-:W-:Y:S01]  /*0ad0*/  ISETP.GT.U32.AND P3, PT, R15, R12, PT ;  /* 0x0000000c0f00720c */ /* 0x000fe20003f64070 */
[--C-:B------:R-:W-:Y:S01]  /*0ae0*/  @!P6 IMAD.IADD R18, R18, 0x1, -R13.reuse ;  /* 0x000000011212e824 */ /* 0x100fe200078e0a0d */
[C---:B------:R-:W-:Y:S02]  /*0af0*/  ISETP.GT.U32.AND P2, PT, R13.reuse, R22, PT ;  /* 0x000000160d00720c */ /* 0x040fe40003f44070 */
[----:B------:R-:W-:Y:S01]  /*0b00*/  ISETP.GT.U32.AND P4, PT, R13, R24, PT ;  /* 0x000000180d00720c */ /* 0x000fe20003f84070 */
[----:B------:R-:W-:Y:S01]  /*0b10*/  @!P5 IMAD.IADD R20, R20, 0x1, -R13 ;  /* 0x000000011414d824 */ /* 0x000fe200078e0a0d */
[----:B------:R-:W-:Y:S01]  /*0b20*/  ISETP.GE.AND P6, PT, R11, RZ, PT ;  /* 0x000000ff0b00720c */ /* 0x000fe20003fc6270 */
[----:B------:R-:W-:Y:S01]  /*0b30*/  @!P0 IMAD.MOV R18, RZ, RZ, -R18 ;  /* 0x000000ffff128224 */ /* 0x000fe200078e0a12 */
[----:B------:R-:W-:-:S02]  /*0b40*/  ISETP.GE.AND P5, PT, R10, RZ, PT ;  /* 0x000000ff0a00720c */ /* 0x000fc40003fa6270 */
[----:B------:R-:W-:Y:S02]  /*0b50*/  LOP3.LUT R10, R14, 0x7e, R17, 0x78, !PT ;  /* 0x0000007e0e0a7812 */ /* 0x000fe400078e7811 */
[----:B------:R-:W-:Y:S01]  /*0b60*/  ISETP.NE.AND P0, PT, RZ, c[0x0][0x178], PT ;  /* 0x00005e00ff007a0c */ /* 0x000fe20003f05270 */
[----:B------:R-:W-:Y:S01]  /*0b70*/  @!P3 IMAD.IADD R12, R12, 0x1, -R15 ;  /* 0x000000010c0cb824 */ /* 0x000fe200078e0a0f */
[----:B------:R-:W-:Y:S01]  /*0b80*/  LOP3.LUT R16, R7, 0x90, R16, 0xf8, !PT ;  /* 0x0000009007107812 */ /* 0x000fe200078ef810 */
[--C-:B------:R-:W-:Y:S01]  /*0b90*/  @!P2 IMAD.IADD R22, R22, 0x1, -R13.reuse ;  /* 0x000000011616a824 */ /* 0x100fe200078e0a0d */
[----:B------:R-:W-:Y:S01]  /*0ba0*/  ISETP.NE.AND P2, PT, RZ, c[0x0][0x17c], PT ;  /* 0x00005f00ff007a0c */ /* 0x000fe20003f45270 */
[----:B------:R-:W-:Y:S01]  /*0bb0*/  @!P4 IMAD.IADD R24, R24, 0x1, -R13 ;  /* 0x000000011818c824 */ /* 0x000fe200078e0a0d */
[----:B------:R-:W-:Y:S01]  /*0bc0*/  ISETP.GT.U32.AND P3, PT, R15, R12, PT ;  /* 0x0000000c0f00720c */ /* 0x000fe20003f64070 */
[----:B------:R-:W-:Y:S01]  /*0bd0*/  @!P6 IMAD.MOV R20, RZ, RZ, -R20 ;  /* 0x000000ffff14e224 */ /* 0x000fe200078e0a14 */
[----:B------:R-:W-:Y:S01]  /*0be0*/  LOP3.LUT R13, RZ, c[0x0][0x17c], RZ, 0x33, !PT ;  /* 0x00005f00ff0d7a12 */ /* 0x000fe200078e33ff */
[----:B------:R-:W-:Y:S01]  /*0bf0*/  @!P5 IMAD.MOV R22, RZ, RZ, -R22 ;  /* 0x000000ffff16d224 */ /* 0x000fe200078e0a16 */
[----:B------:R-:W-:Y:S01]  /*0c00*/  LOP3.LUT R26, R6, 0x200, RZ, 0xc0, !PT ;  /* 0x00000200061a7812 */ /* 0x000fe200078ec0ff */
[----:B------:R-:W-:Y:S01]  /*0c10*/  @!P1 IMAD.MOV R24, RZ, RZ, -R24 ;  /* 0x000000ffff189224 */ /* 0x000fe200078e0a18 */
[----:B------:R-:W-:-:S02]  /*0c20*/  ISETP.GE.AND P1, PT, R2, RZ, PT ;  /* 0x000000ff0200720c */ /* 0x000fc40003f26270 */
[C---:B------:R-:W-:Y:S02]  /*0c30*/  SEL R14, R13.reuse, R18, !P2 ;  /* 0x000000120d0e7207 */ /* 0x040fe40005000000 */
[C---:B------:R-:W-:Y:S02]  /*0c40*/  SEL R20, R13.reuse, R20, !P2 ;  /* 0x000000140d147207 */ /* 0x040fe40005000000 */
[C---:B------:R-:W-:Y:S01]  /*0c50*/  SEL R22, R13.reuse, R22, !P2 ;  /* 0x000000160d167207 */ /* 0x040fe20005000000 */
[----:B------:R-:W-:Y:S01]  /*0c60*/  @!P3 IMAD.IADD R12, R12, 0x1, -R15 ;  /* 0x000000010c0cb824 */ /* 0x000fe200078e0a0f */
[----:B------:R-:W-:Y:S01]  /*0c70*/  SEL R13, R13, R24, !P2 ;  /* 0x000000180d0d7207 */ /* 0x000fe20005000000 */
[----:B------:R-:W-:Y:S01]  /*0c80*/  IMAD R14, R14, c[0x0][0x190], RZ ;  /* 0x000064000e0e7a24 */ /* 0x000fe200078e02ff */
[----:B------:R-:W-:Y:S01]  /*0c90*/  LOP3.LUT R24, R5, 0x18, RZ, 0xfc, !PT ;  /* 0x0000001805187812 */ /* 0x000fe200078efcff */
[----:B------:R-:W-:Y:S01]  /*0ca0*/  IMAD R31, R20, c[0x0][0x190], RZ ;  /* 0x00006400141f7a24 */ /* 0x000fe200078e02ff */
[C---:B------:R-:W-:Y:S01]  /*0cb0*/  LEA R38, P2, R39.reuse, c[0x0][0x160], 0x1 ;  /* 0x0000580027267a11 */ /* 0x040fe200078408ff */
[----:B------:R-:W-:Y:S01]  /*0cc0*/  @!P1 IMAD.MOV R12, RZ, RZ, -R12 ;  /* 0x000000ffff0c9224 */ /* 0x000fe200078e0a0c */
[----:B------:R-:W-:Y:S01]  /*0cd0*/  LEA R41, P3, R44, c[0x0][0x160], 0x1 ;  /* 0x000058002c297a11 */ /* 0x000fe200078608ff */
[----:B------:R-:W-:Y:S01]  /*0ce0*/  IMAD R43, R24, c[0x0][0x188], RZ ;  /* 0x00006200182b7a24 */ /* 0x000fe200078e02ff */
[----:B------:R-:W-:Y:S01]  /*0cf0*/  LEA.HI.X.SX32 R39, R39, c[0x0][0x164], 0x1, P2 ;  /* 0x0000590027277a11 */ /* 0x000fe200010f0eff */
[----:B------:R-:W-:Y:S01]  /*0d00*/  IMAD R22, R22, c[0x0][0x190], RZ ;  /* 0x0000640016167a24 */ /* 0x000fe200078e02ff */
[----:B------:R-:W-:Y:S01]  /*0d10*/  @!P0 LOP3.LUT R12, RZ, c[0x0][0x178], RZ, 0x33, !PT ;  /* 0x00005e00ff0c8a12 */ /* 0x000fe200078e33ff */
[----:B------:R-:W-:Y:S01]  /*0d20*/  IMAD R13, R13, c[0x0][0x190], RZ ;  /* 0x000064000d0d7a24 */ /* 0x000fe200078e02ff */
[----:B------:R-:W-:-:S02]  /*0d30*/  LEA R40, P2, R43, c[0x0][0x160], 0x1 ;  /* 0x000058002b287a11 */ /* 0x000fc400078408ff */
[----:B------:R-:W-:Y:S01]  /*0d40*/  LOP3.LUT R11, R6, 0x100, RZ, 0xc0, !PT ;  /* 0x00000100060b7812 */ /* 0x000fe200078ec0ff */
[----:B------:R-:W-:Y:S01]  /*0d50*/  IMAD R12, R12, c[0x0][0x184], RZ ;  /* 0x000061000c0c7a24 */ /* 0x000fe200078e02ff */
[----:B------:R-:W-:Y:S02]  /*0d60*/  LOP3.LUT R16, R16, 0x10, R17, 0x78, !PT ;  /* 0x0000001010107812 */ /* 0x000fe400078e7811 */
[----:B------:R-:W-:Y:S01]  /*0d70*/  IADD3 R9, R19, R9, R26 ;  /* 0x0000000913097210 */ /* 0x000fe20007ffe01a */
[----:B------:R-:W-:Y:S01]  /*0d80*/  IMAD.WIDE R48, R12, 0x2, RZ ;  /* 0x000000020c307825 */ /* 0x000fe200078e02ff */
[----:B------:R-:W-:Y:S01]  /*0d90*/  LEA.HI.X.SX32 R43, R43, c[0x0][0x164], 0x1, P2 ;  /* 0x000059002b2b7a11 */ /* 0x000fe200010f0eff */
[----:B------:R-:W-:Y:S01]  /*0da0*/  CS2R R18, SRZ ;  /* 0x0000000000127805 */ /* 0x000fe2000001ff00 */
[----:B------:R-:W-:Y:S01]  /*0db0*/  LEA.HI.X.SX32 R44, R44, c[0x0][0x164], 0x1, P3 ;  /* 0x000059002c2c7a11 */ /* 0x000fe200018f0eff */
[----:B------:R-:W-:Y:S01]  /*0dc0*/  IMAD.IADD R11, R11, 0x1, R16 ;  /* 0x000000010b0b7824 */ /* 0x000fe200078e0210 */
[----:B------:R-:W-:Y:S01]  /*0dd0*/  LEA R42, P4, R45, c[0x0][0x160], 0x1 ;  /* 0x000058002d2a7a11 */ /* 0x000fe200078808ff */
[----:B------:R-:W-:Y:S01]  /*0de0*/  CS2R R16, SRZ ;  /* 0x0000000000107805 */ /* 0x000fe2000001ff00 */
[----:B------:R-:W-:-:S02]  /*0df0*/  LEA R50, P0, R14, c[0x0][0x168], 0x1 ;  /* 0x00005a000e327a11 */ /* 0x000fc400078008ff */
[----:B------:R-:W-:Y:S02]  /*0e00*/  LEA R30, P1, R31, c[0x0][0x168], 0x1 ;  /* 0x00005a001f1e7a11 */ /* 0x000fe400078208ff */
[----:B------:R-:W-:Y:S02]  /*0e10*/  LEA R20, P2, R22, c[0x0][0x168], 0x1 ;  /* 0x00005a0016147a11 */ /* 0x000fe400078408ff */
[----:B------:R-:W-:Y:S02]  /*0e20*/  LEA R26, P3, R13, c[0x0][0x168], 0x1 ;  /* 0x00005a000d1a7a11 */ /* 0x000fe400078608ff */
[----:B------:R-:W-:Y:S02]  /*0e30*/  LEA.HI.X.SX32 R45, R45, c[0x0][0x164], 0x1, P4 ;  /* 0x000059002d2d7a11 */ /* 0x000fe400020f0eff */
[----:B------:R-:W-:Y:S02]  /*0e40*/  LOP3.LUT R34, R10, 0x20, RZ, 0x3c, !PT ;  /* 0x000000200a227812 */ /* 0x000fe400078e3cff */
[----:B------:R-:W-:-:S02]  /*0e50*/  LEA.HI.X.SX32 R47, R14, c[0x0][0x16c], 0x1, P0 ;  /* 0x00005b000e2f7a11 */ /* 0x000fc400000f0eff */
[----:B------:R-:W-:Y:S02]  /*0e60*/  LEA.HI.X.SX32 R31, R31, c[0x0][0x16c], 0x1, P1 ;  /* 0x00005b001f1f7a11 */ /* 0x000fe400008f0eff */
[----:B------:R-:W-:Y:S02]  /*0e70*/  LEA.HI.X.SX32 R51, R22, c[0x0][0x16c], 0x1, P2 ;  /* 0x00005b0016337a11 */ /* 0x000fe400010f0eff */
[----:B------:R-:W-:Y:S02]  /*0e80*/  LEA.HI.X.SX32 R27, R13, c[0x0][0x16c], 0x1, P3 ;  /* 0x00005b000d1b7a11 */ /* 0x000fe400018f0eff */
.L_x_1:
[----:B------:R-:W-:Y:S02]  /*0e90*/  ISETP.GE.AND P0, PT, R5, UR4, PT ;  /* 0x0000000405007c0c */ /* 0x000fe4000bf06270 */
[----:B------:R-:W-:Y:S02]  /*0ea0*/  IADD3 R12, P1, R48, R38, RZ ;  /* 0x00000026300c7210 */ /* 0x000fe40007f3e0ff */
[----:B------:R-:W-:-:S03]  /*0eb0*/  PRMT R46, RZ, 0x7610, R46 ;  /* 0x00007610ff2e7816 */ /* 0x000fc6000000002e */
[----:B------:R-:W-:-:S06]  /*0ec0*/  IMAD.X R13, R49, 0x1, R39, P1 ;  /* 0x00000001310d7824 */ /* 0x000fcc00008e0627 */
[----:B------:R0:W2:Y:S01]  /*0ed0*/  @!P0 LDG.E.U16 R46, [R12.64] ;  /* 0x000000060c2e8981 */ /* 0x0000a2000c1e1500 */
[----:B------:R-:W-:Y:S02]  /*0ee0*/  ISETP.GE.AND P1, PT, R32, UR4, PT ;  /* 0x0000000420007c0c */ /* 0x000fe4000bf26270 */
[C---:B------:R-:W-:Y:S02]  /*0ef0*/  IADD3 R22, P0, R48.reuse, R42, RZ ;  /* 0x0000002a30167210 */ /* 0x040fe40007f1e0ff */
[----:B------:R-:W-:Y:S02]  /*0f00*/  PRMT R53, RZ, 0x7610, R53 ;  /* 0x00007610ff357816 */ /* 0x000fe40000000035 */
[----:B------:R-:W-:Y:S01]  /*0f10*/  ISETP.GE.AND P2, PT, R25, UR4, PT ;  /* 0x0000000419007c0c */ /* 0x000fe2000bf46270 */
[----:B------:R-:W-:Y:S01]  /*0f20*/  IMAD.X R23, R49, 0x1, R45, P0 ;  /* 0x0000000131177824 */ /* 0x000fe200000e062d */
[----:B------:R-:W-:-:S05]  /*0f30*/  IADD3 R14, P0, R48, R41, RZ ;  /* 0x00000029300e7210 */ /* 0x000fca0007f1e0ff */
[----:B------:R1:W3:Y:S01]  /*0f40*/  @!P1 LDG.E.U16 R53, [R22.64] ;  /* 0x0000000616359981 */ /* 0x0002e2000c1e1500 */
[----:B------:R-:W-:Y:S01]  /*0f50*/  ISETP.GE.AND P1, PT, R24, UR4, PT ;  /* 0x0000000418007c0c */ /* 0x000fe2000bf26270 */
[C---:B------:R-:W-:Y:S01]  /*0f60*/  IMAD.X R15, R49.reuse, 0x1, R44, P0 ;  /* 0x00000001310f7824 */ /* 0x040fe200000e062c */
[----:B0-----:R-:W-:Y:S02]  /*0f70*/  IADD3 R12, P0, R48, R40, RZ ;  /* 0x00000028300c7210 */ /* 0x001fe40007f1e0ff */
[----:B------:R-:W-:Y:S02]  /*0f80*/  PRMT R52, RZ, 0x7610, R52 ;  /* 0x00007610ff347816 */ /* 0x000fe40000000034 */
[----:B------:R-:W-:Y:S01]  /*0f90*/  PRMT R21, RZ, 0x7610, R21 ;  /* 0x00007610ff157816 */ /* 0x000fe20000000015 */
[----:B------:R-:W-:-:S03]  /*0fa0*/  IMAD.X R13, R49, 0x1, R43, P0 ;  /* 0x00000001310d7824 */ /* 0x000fc600000e062b */
[----:B------:R0:W4:Y:S01]  /*0fb0*/  @!P2 LDG.E.U16 R52, [R14.64] ;  /* 0x000000060e34a981 */ /* 0x000122000c1e1500 */
[----:B------:R-:W-:-:S03]  /*0fc0*/  ISETP.GE.AND P2, PT, R4, UR4, PT ;  /* 0x0000000404007c0c */ /* 0x000fc6000bf46270 */
[----:B------:R5:W4:Y:S01]  /*0fd0*/  @!P1 LDG.E.U16 R21, [R12.64] ;  /* 0x000000060c159981 */ /* 0x000b22000c1e1500 */
[----:B-1----:R-:W-:Y:S01]  /*0fe0*/  PRMT R23, RZ, 0x7610, R23 ;  /* 0x00007610ff177816 */ /* 0x002fe20000000017 */
[C---:B------:R-:W-:Y:S02]  /*0ff0*/  IMAD.WIDE R28, R33.reuse, 0x2, R26 ;  /* 0x00000002211c7825 */ /* 0x040fe400078e021a */
[----:B------:R-:W-:Y:S01]  /*1000*/  BAR.SYNC.DEFER_BLOCKING 0x0 ;  /* 0x0000000000007b1d */ /* 0x000fe20000010000 */
[----:B------:R-:W-:Y:S01]  /*1010*/  PRMT R22, RZ, 0x7610, R22 ;  /* 0x00007610ff167816 */ /* 0x000fe20000000016 */
[----:B-----5:R-:W-:-:S04]  /*1020*/  IMAD.WIDE R12, R33, 0x2, R30 ;  /* 0x00000002210c7825 */ /* 0x020fc800078e021e */
[----:B------:R1:W5:Y:S04]  /*1030*/  @!P2 LDG.E.U16 R23, [R28.64] ;  /* 0x000000061c17a981 */ /* 0x000368000c1e1500 */
[----:B------:R0:W5:Y:S01]  /*1040*/  @!P2 LDG.E.U16 R22, [R12.64] ;  /* 0x000000060c16a981 */ /* 0x000162000c1e1500 */
[--C-:B-1----:R-:W-:Y:S01]  /*1050*/  IMAD.MOV.U32 R28, RZ, RZ, R20.reuse ;  /* 0x000000ffff1c7224 */ /* 0x102fe200078e0014 */
[----:B------:R-:W-:Y:S01]  /*1060*/  PRMT R20, RZ, 0x7610, R20 ;  /* 0x00007610ff147816 */ /* 0x000fe20000000014 */
[----:B------:R-:W-:Y:S01]  /*1070*/  IMAD.MOV.U32 R29, RZ, RZ, R51 ;  /* 0x000000ffff1d7224 */ /* 0x000fe200078e0033 */
[----:B0-----:R-:W-:-:S03]  /*1080*/  PRMT R13, RZ, 0x7610, R13 ;  /* 0x00007610ff0d7816 */ /* 0x001fc6000000000d */
[----:B------:R-:W-:-:S05]  /*1090*/  IMAD.WIDE R14, R33, 0x2, R28 ;  /* 0x00000002210e7825 */ /* 0x000fca00078e021c */
[----:B------:R-:W5:Y:S04]  /*10a0*/  @!P2 LDG.E.U16 R20, [R14.64] ;  /* 0x000000060e14a981 */ /* 0x000f68000c1e1500 */
[----:B--2---:R0:W-:Y:S02]  /*10b0*/  STS.U16 [R10], R46 ;  /* 0x0000002e0a007388 */ /* 0x0041e40000000400 */
[----:B0-----:R-:W-:-:S04]  /*10c0*/  IMAD.MOV.U32 R46, RZ, RZ, R50 ;  /* 0x000000ffff2e7224 */ /* 0x001fc800078e0032 */
[----:B------:R-:W-:-:S05]  /*10d0*/  IMAD.WIDE R50, R33, 0x2, R46 ;  /* 0x0000000221327825 */ /* 0x000fca00078e022e */
[----:B------:R0:W2:Y:S04]  /*10e0*/  @!P2 LDG.E.U16 R13, [R50.64] ;  /* 0x00000006320da981 */ /* 0x0000a8000c1e1500 */
[----:B---3--:R-:W-:Y:S04]  /*10f0*/  STS.U16 [R10+0x100], R53 ;  /* 0x000100350a007388 */ /* 0x008fe80000000400 */
[----:B----4-:R-:W-:Y:S04]  /*1100*/  STS.U16 [R10+0x200], R52 ;  /* 0x000200340a007388 */ /* 0x010fe80000000400 */
[----:B------:R-:W-:Y:S04]  /*1110*/  STS.U16 [R10+0x300], R21 ;  /* 0x000300150a007388 */ /* 0x000fe80000000400 */
[----:B-----5:R-:W-:Y:S04]  /*1120*/  STS.U16 [R10+0x400], R23 ;  /* 0x000400170a007388 */ /* 0x020fe80000000400 */
[----:B------:R-:W-:Y:S04]  /*1130*/  STS.U16 [R10+0x600], R22 ;  /* 0x000600160a007388 */ /* 0x000fe80000000400 */
[----:B------:R-:W-:Y:S01]  /*1140*/  STS.U16 [R34+0x500], R20 ;  /* 0x0005001422007388 */ /* 0x000fe20000000400 */
[----:B------:R-:W-:-:S04]  /*1150*/  IADD3 R35, R35, -0x1, RZ ;  /* 0xffffffff23237810 */ /* 0x000fc80007ffe0ff */
[----:B------:R-:W-:Y:S01]  /*1160*/  ISETP.NE.U32.AND P0, PT, R35, RZ, PT ;  /* 0x000000ff2300720c */ /* 0x000fe20003f05070 */
[----:B------:R-:W-:Y:S01]  /*1170*/  IMAD.WIDE R46, R37, 0x2, R46 ;  /* 0x00000002252e7825 */ /* 0x000fe200078e022e */
[----:B------:R-:W-:-:S03]  /*1180*/  UIADD3 UR4, UR4, -0x20, URZ ;  /* 0xffffffe004047890 */ /* 0x000fc6000fffe03f */
[----:B------:R-:W-:-:S04]  /*1190*/  IMAD.WIDE R30, R37, 0x2, R30 ;  /* 0x00000002251e7825 */ /* 0x000fc800078e021e */
[----:B0-----:R-:W-:Y:S02]  /*11a0*/  IMAD.MOV.U32 R50, RZ, RZ, R46 ;  /* 0x000000ffff327224 */ /* 0x001fe400078e002e */
[----:B------:R-:W-:-:S04]  /*11b0*/  IMAD.WIDE R26, R37, 0x2, R26 ;  /* 0x00000002251a7825 */ /* 0x000fc800078e021a */
[----:B------:R-:W-:Y:S01]  /*11c0*/  IMAD.WIDE R48, R36, 0x2, R48 ;  /* 0x0000000224307825 */ /* 0x000fe200078e0230 */
[----:B--2---:R-:W-:Y:S04]  /*11d0*/  STS.U16 [R34+0x700], R13 ;  /* 0x0007000d22007388 */ /* 0x004fe80000000400 */
[----:B------:R-:W-:Y:S06]  /*11e0*/  BAR.SYNC.DEFER_BLOCKING 0x0 ;  /* 0x0000000000007b1d */ /* 0x000fec0000010000 */
[----:B------:R-:W-:Y:S04]  /*11f0*/  LDSM.16.MT88.4 R20, [R11] ;  /* 0x000000000b14783b */ /* 0x000fe80000004200 */
[----:B------:R-:W0:Y:S02]  /*1200*/  LDSM.16.M88.4 R12, [R9+0x400] ;  /* 0x00040000090c783b */ /* 0x000e240000000200 */
[----:B0-----:R-:W-:Y:S02]  /*1210*/  HMMA.16816.F32 R16, R20, R12, R16 ;  /* 0x0000000c1410723c */ /* 0x001fe40000001810 */
[----:B------:R-:W0:Y:S11]  /*1220*/  LDSM.16.MT88.4 R20, [R11+0x200] ;  /* 0x000200000b14783b */ /* 0x000e360000004200 */
[----:B------:R-:W-:Y:S11]  /*1230*/  @!UPT UIADD3 URZ, URZ, URZ, URZ ;  /* 0x0000003f3f3ff290 */ /* 0x000ff6000fffe03f */
[----:B0-----:R-:W-:Y:S07]  /*1240*/  HMMA.16816.F32 R16, R20, R14, R16 ;  /* 0x0000000e1410723c */ /* 0x001fee0000001810 */
[----:B------:R-:W-:-:S04]  /*1250*/  IMAD.WIDE R20, R37, 0x2, R28 ;  /* 0x0000000225147825 */ /* 0x000fc800078e021c */
[----:B------:R-:W-:Y:S01]  /*1260*/  IMAD.MOV.U32 R51, RZ, RZ, R21 ;  /* 0x000000ffff337224 */ /* 0x000fe200078e0015 */
[----:B------:R-:W-:Y:S05]  /*1270*/  @P0 BRA `(.L_x_1) ;  /* 0xfffffc1000000947 */ /* 0x000fea000383ffff */
[----:B------:R-:W-:-:S07]  /*1280*/  NOP ;  /* 0x0000000000007918 */ /* 0x000fce0000000000 */
[----:B------:R-:W-:Y:S02]  /*1290*/  F2FP.PACK_AB R18, R19, R18 ;  /* 0x000000121312723e */ /* 0x000fe400000000ff */
[----:B------:R-:W-:-:S05]  /*12a0*/  F2FP.PACK_AB R16, R17, R16 ;  /* 0x000000101110723e */ /* 0x000fca00000000ff */
.L_x_0:
[----:B------:R-:W-:Y:S01]  /*12b0*/  BAR.SYNC.DEFER_BLOCKING 0x0 ;  /* 0x0000000000007b1d */ /* 0x000fe20000010000 */
[----:B------:R-:W-:Y:S02]  /*12c0*/  LOP3.LUT R10, R7, 0x1c, R0, 0xf8, !PT ;  /* 0x0000001c070a7812 */ /* 0x000fe400078ef800 */
[----:B------:R-:W-:Y:S02]  /*12d0*/  LOP3.LUT R7, R6, 0x180, RZ, 0xc0, !PT ;  /* 0x0000018006077812 */ /* 0x000fe400078ec0ff */
[----:B------:R-:W-:Y:S02]  /*12e0*/  LOP3.LUT R10, R10, 0x2, R3, 0xf8, !PT ;  /* 0x000000020a0a7812 */ /* 0x000fe400078ef803 */
[----:B------:R-:W-:Y:S01]  /*12f0*/  PRMT R12, R16, 0x7632, R12 ;  /* 0x00007632100c7816 */ /* 0x000fe2000000000c */
[----:B------:R-:W-:Y:S01]  /*1300*/  IMAD R3, R4, 0x4, R7 ;  /* 0x0000000404037824 */ /* 0x000fe200078e0207 */
[----:B------:R-:W-:-:S02]  /*1310*/  LOP3.LUT R4, R10, 0x40, RZ, 0x3c, !PT ;  /* 0x000000400a047812 */ /* 0x000fc400078e3cff */
[----:B------:R-:W-:Y:S02]  /*1320*/  LOP3.LUT R7, R10, 0x20, RZ, 0x3c, !PT ;  /* 0x000000200a077812 */ /* 0x000fe400078e3cff */
[----:B------:R-:W-:Y:S02]  /*1330*/  PRMT R14, R18, 0x7632, R14 ;  /* 0x00007632120e7816 */ /* 0x000fe4000000000e */
[----:B------:R-:W-:Y:S02]  /*1340*/  LOP3.LUT R9, R10, 0x60, RZ, 0x3c, !PT ;  /* 0x000000600a097812 */ /* 0x000fe400078e3cff */
[----:B------:R-:W-:Y:S01]  /*1350*/  LOP3.LUT R11, R3, 0x60, R0, 0x78, !PT ;  /* 0x00000060030b7812 */ /* 0x000fe200078e7800 */
[----:B------:R-:W-:Y:S01]  /*1360*/  IMAD R3, R2, c[0x0][0x194], RZ ;  /* 0x0000650002037a24 */ /* 0x000fe200078e02ff */
[----:B------:R-:W-:Y:S02]  /*1370*/  LOP3.LUT R0, R8, R5, RZ, 0xfc, !PT ;  /* 0x0000000508007212 */ /* 0x000fe400078efcff */
[----:B------:R-:W-:-:S02]  /*1380*/  ISETP.GE.AND P0, PT, R2, c[0x0][0x178], PT ;  /* 0x00005e0002007a0c */ /* 0x000fc40003f06270 */
[----:B------:R-:W-:Y:S01]  /*1390*/  LOP3.LUT R5, R8, 0x8, R5, 0xfe, !PT ;  /* 0x0000000808057812 */ /* 0x000fe200078efe05 */
[----:B------:R-:W-:Y:S01]  /*13a0*/  STS.U16 [R10], R16 ;  /* 0x000000100a007388 */ /* 0x000fe20000000400 */
[C---:B------:R-:W-:Y:S01]  /*13b0*/  IMAD R6, R0.reuse, c[0x0][0x198], RZ ;  /* 0x0000660000067a24 */ /* 0x040fe200078e02ff */
[----:B------:R-:W-:Y:S02]  /*13c0*/  LEA R13, P2, R3, c[0x0][0x170], 0x1 ;  /* 0x00005c00030d7a11 */ /* 0x000fe400078408ff */
[----:B------:R0:W-:Y:S01]  /*13d0*/  STS.U16 [R4+0x100], R12 ;  /* 0x0001000c04007388 */ /* 0x0001e20000000400 */
[----:B------:R-:W-:Y:S01]  /*13e0*/  ISETP.LT.AND P1, PT, R0, c[0x0][0x17c], !P0 ;  /* 0x00005f0000007a0c */ /* 0x000fe20004721270 */
[C---:B------:R-:W-:Y:S01]  /*13f0*/  IMAD R0, R5.reuse, c[0x0][0x198], RZ ;  /* 0x0000660005007a24 */ /* 0x040fe200078e02ff */
[----:B------:R-:W-:Y:S01]  /*1400*/  ISETP.LT.AND P0, PT, R5, c[0x0][0x17c], !P0 ;  /* 0x00005f0005007a0c */ /* 0x000fe20004701270 */
[----:B------:R1:W-:Y:S04]  /*1410*/  STS.U16 [R7+0x80], R18 ;  /* 0x0000801207007388 */ /* 0x0003e80000000400 */
[----:B------:R-:W-:Y:S04]  /*1420*/  STS.U16 [R9+0x180], R14 ;  /* 0x0001800e09007388 */ /* 0x000fe80000000400 */
[----:B------:R-:W-:Y:S01]  /*1430*/  BAR.SYNC.DEFER_BLOCKING 0x0 ;  /* 0x0000000000007b1d */ /* 0x000fe20000010000 */
[----:B0-----:R-:W-:-:S02]  /*1440*/  LEA R4, P3, R0, R13, 0x1 ;  /* 0x0000000d00047211 */ /* 0x001fc400078608ff */
[----:B-1----:R-:W-:Y:S02]  /*1450*/  LEA.HI.X.SX32 R7, R3, c[0x0][0x174], 0x1, P2 ;  /* 0x00005d0003077a11 */ /* 0x002fe400010f0eff */
[----:B------:R-:W-:Y:S02]  /*1460*/  LEA R2, P2, R6, R13, 0x1 ;  /* 0x0000000d06027211 */ /* 0x000fe400078408ff */
[-C--:B------:R-:W-:Y:S02]  /*1470*/  LEA.HI.X.SX32 R5, R0, R7.reuse, 0x1, P3 ;  /* 0x0000000700057211 */ /* 0x080fe400018f0eff */
[----:B------:R-:W-:Y:S01]  /*1480*/  LEA.HI.X.SX32 R3, R6, R7, 0x1, P2 ;  /* 0x0000000706037211 */ /* 0x000fe200010f0eff */
[----:B------:R-:W0:Y:S04]  /*1490*/  LDS R11, [R11] ;  /* 0x000000000b0b7984 */ /* 0x000e280000000800 */
[----:B0-----:R0:W-:Y:S01]  /*14a0*/  @P1 STG.E.U16 [R2.64], R11 ;  /* 0x0000000b02001986 */ /* 0x0011e2000c101506 */
[----:B------:R-:W-:Y:S05]  /*14b0*/  @!P0 EXIT ;  /* 0x000000000000894d */ /* 0x000fea0003800000 */
[----:B0-----:R-:W-:-:S05]  /*14c0*/  PRMT R2, R11, 0x7632, R2 ;  /* 0x000076320b027816 */ /* 0x001fca0000000002 */
[----:B------:R-:W-:Y:S01]  /*14d0*/  STG.E.U16 [R4.64], R2 ;  /* 0x0000000204007986 */ /* 0x000fe2000c101506 */
[----:B------:R-:W-:Y:S05]  /*14e0*/  EXIT ;  /* 0x000000000000794d */ /* 0x000fea0003800000 */
.L_x_2:
[----:B------:R-:W-:-:S00]  /*14f0*/  BRA `(.L_x_2) ;  /* 0xfffffff000007947 */ /* 0x000fc0000383ffff */
[----:B------:R-:W-:-:S00]  /*1500*/  NOP ;  /* 0x0000000000007918 */ /* 0x000fc00000000000 */
[----:B------:R-:W-:-:S00]  /*1510*/  NOP ;  /* 0x0000000000007918 */ /* 0x000fc00000000000 */
[----:B------:R-:W-:-:S00]  /*1520*/  NOP ;  /* 0x0000000000007918 */ /* 0x000fc00000000000 */
[----:B------:R-:W-:-:S00]  /*1530*/  NOP ;  /* 0x0000000000007918 */ /* 0x000fc00000000000 */
[----:B------:R-:W-:-:S00]  /*1540*/  NOP ;  /* 0x0000000000007918 */ /* 0x000fc00000000000 */
[----:B------:R-:W-:-:S00]  /*1550*/  NOP ;  /* 0x0000000000007918 */ /* 0x000fc00000000000 */
[----:B------:R-:W-:-:S00]  /*1560*/  NOP ;  /* 0x0000000000007918 */ /* 0x000fc00000000000 */
[----:B------:R-:W-:-:S00]  /*1570*/  NOP ;  /* 0x0000000000007918 */ /* 0x000fc00000000000 */
.L_x_3:


//--------------------- .nv.shared.matmul_kernel  --------------------------
	.section	.nv.shared.matmul_kernel,"aw",@nobits
	.sectionflags	@""
	.align	16
